	.headerflags	@"EF_CUDA_TEXMODE_UNIFIED EF_CUDA_64BIT_ADDRESS EF_CUDA_ACCELERATORS EF_CUDA_SM90 EF_CUDA_VIRTUAL_SM(EF_CUDA_SM90)"
	.elftype	@"ET_EXEC"


//--------------------- .nv.info                  --------------------------
	.section	.nv.info,"",@"SHT_CUDA_INFO"
	.align	4


	//----- nvinfo : EIATTR_REGCOUNT
	.align		4
        /*0000*/ 	.byte	0x04, 0x2f
        /*0002*/ 	.short	(.L_1 - .L_0)
	.align		4
.L_0:
        /*0004*/ 	.word	index@(mul_kernel)
        /*0008*/ 	.word	0x00000014


	//----- nvinfo : EIATTR_FRAME_SIZE
	.align		4
.L_1:
        /*000c*/ 	.byte	0x04, 0x11
        /*000e*/ 	.short	(.L_3 - .L_2)
	.align		4
.L_2:
        /*0010*/ 	.word	index@(mul_kernel)
        /*0014*/ 	.word	0x00000000


	//----- nvinfo : EIATTR_MIN_STACK_SIZE
	.align		4
.L_3:
        /*0018*/ 	.byte	0x04, 0x12
        /*001a*/ 	.short	(.L_5 - .L_4)
	.align		4
.L_4:
        /*001c*/ 	.word	index@(mul_kernel)
        /*0020*/ 	.word	0x00000000
.L_5:


//--------------------- .nv.info.mul_kernel       --------------------------
	.section	.nv.info.mul_kernel,"",@"SHT_CUDA_INFO"
	.sectionflags	@""
	.align	4


	//----- nvinfo : EIATTR_CUDA_API_VERSION
	.align		4
        /*0000*/ 	.byte	0x04, 0x37
        /*0002*/ 	.short	(.L_7 - .L_6)
.L_6:
        /*0004*/ 	.word	0x00000080


	//----- nvinfo : EIATTR_KPARAM_INFO
	.align		4
.L_7:
        /*0008*/ 	.byte	0x04, 0x17
        /*000a*/ 	.short	(.L_9 - .L_8)
.L_8:
        /*000c*/ 	.word	0x00000000
        /*0010*/ 	.short	0x0004
        /*0012*/ 	.short	0x0020
        /*0014*/ 	.byte	0x00, 0xf4, 0x21, 0x00


	//----- nvinfo : EIATTR_KPARAM_INFO
	.align		4
.L_9:
        /*0018*/ 	.byte	0x04, 0x17
        /*001a*/ 	.short	(.L_11 - .L_10)
.L_10:
        /*001c*/ 	.word	0x00000000
        /*0020*/ 	.short	0x0003
        /*0022*/ 	.short	0x0018
        /*0024*/ 	.byte	0x00, 0xf0, 0x11, 0x00


	//----- nvinfo : EIATTR_KPARAM_INFO
	.align		4
.L_11:
        /*0028*/ 	.byte	0x04, 0x17
        /*002a*/ 	.short	(.L_13 - .L_12)
.L_12:
        /*002c*/ 	.word	0x00000000
        /*0030*/ 	.short	0x0002
        /*0032*/ 	.short	0x0010
        /*0034*/ 	.byte	0x00, 0xf4, 0x21, 0x00


	//----- nvinfo : EIATTR_KPARAM_INFO
	.align		4
.L_13:
        /*0038*/ 	.byte	0x04, 0x17
        /*003a*/ 	.short	(.L_15 - .L_14)
.L_14:
        /*003c*/ 	.word	0x00000000
        /*0040*/ 	.short	0x0001
        /*0042*/ 	.short	0x0008
        /*0044*/ 	.byte	0x00, 0xf4, 0x21, 0x00


	//----- nvinfo : EIATTR_KPARAM_INFO
	.align		4
.L_15:
        /*0048*/ 	.byte	0x04, 0x17
        /*004a*/ 	.short	(.L_17 - .L_16)
.L_16:
        /*004c*/ 	.word	0x00000000
        /*0050*/ 	.short	0x0000
        /*0052*/ 	.short	0x0000
        /*0054*/ 	.byte	0x00, 0xf4, 0x21, 0x00


	//----- nvinfo : EIATTR_SPARSE_MMA_MASK
	.align		4
.L_17:
        /*0058*/ 	.byte	0x03, 0x50
        /*005a*/ 	.short	0x0000


	//----- nvinfo : EIATTR_MAXREG_COUNT
	.align		4
        /*005c*/ 	.byte	0x03, 0x1b
        /*005e*/ 	.short	0x00ff


	//----- nvinfo : EIATTR_EXIT_INSTR_OFFSETS
	.align		4
        /*0060*/ 	.byte	0x04, 0x1c
        /*0062*/ 	.short	(.L_19 - .L_18)


	//   ....[0]....
.L_18:
        /*0064*/ 	.word	0x00000190


	//   ....[1]....
        /*0068*/ 	.word	0x000001b0


	//----- nvinfo : EIATTR_REQNTID
	.align		4
.L_19:
        /*006c*/ 	.byte	0x04, 0x10
        /*006e*/ 	.short	(.L_21 - .L_20)
.L_20:
        /*0070*/ 	.word	0x00000080
        /*0074*/ 	.word	0x00000001
        /*0078*/ 	.word	0x00000001


	//----- nvinfo : EIATTR_CBANK_PARAM_SIZE
	.align		4
.L_21:
        /*007c*/ 	.byte	0x03, 0x19
        /*007e*/ 	.short	0x0028


	//----- nvinfo : EIATTR_PARAM_CBANK
	.align		4
        /*0080*/ 	.byte	0x04, 0x0a
        /*0082*/ 	.short	(.L_23 - .L_22)
	.align		4
.L_22:
        /*0084*/ 	.word	index@(.nv.constant0.mul_kernel)
        /*0088*/ 	.short	0x0210
        /*008a*/ 	.short	0x0028


	//----- nvinfo : EIATTR_SW_WAR
	.align		4
.L_23:
        /*008c*/ 	.byte	0x04, 0x36
        /*008e*/ 	.short	(.L_25 - .L_24)
.L_24:
        /*0090*/ 	.word	0x00000008
.L_25:


//--------------------- .nv.callgraph             --------------------------
	.section	.nv.callgraph,"",@"SHT_CUDA_CALLGRAPH"
	.align	4
	.sectionentsize	8
	.align		4
        /*0000*/ 	.word	0x00000000
	.align		4
        /*0004*/ 	.word	0xffffffff
	.align		4
        /*0008*/ 	.word	0x00000000
	.align		4
        /*000c*/ 	.word	0xfffffffe
	.align		4
        /*0010*/ 	.word	0x00000000
	.align		4
        /*0014*/ 	.word	0xfffffffd
	.align		4
        /*0018*/ 	.word	0x00000000
	.align		4
        /*001c*/ 	.word	0xfffffffc


//--------------------- .text.mul_kernel          --------------------------
	.section	.text.mul_kernel,"ax",@progbits
	.align	128
        .global         mul_kernel
        .type           mul_kernel,@function
        .size           mul_kernel,(.L_x_1 - mul_kernel)
        .other          mul_kernel,@"STO_CUDA_ENTRY STV_DEFAULT"
mul_kernel:
.text.mul_kernel:
[----:B------:R-:W0:Y:S01]  /*0000*/  LDC R1, c[0x0][0x28] ;  /* 0x00000a00ff017b82 */ /* 0x000e220000000800 */
[----:B------:R-:W1:Y:S07]  /*0010*/  S2R R0, SR_TID.X ;  /* 0x0000000000007919 */ /* 0x000e6e0000002100 */
[----:B------:R-:W2:Y:S01]  /*0020*/  LDC.64 R2, c[0x0][0x210] ;  /* 0x00008400ff027b82 */ /* 0x000ea20000000a00 */
[----:B------:R-:W-:Y:S01]  /*0030*/  ULDC UR4, c[0x0][0x228] ;  /* 0x00008a0000047ab9 */ /* 0x000fe20000000800 */
[----:B------:R-:W-:Y:S01]  /*0040*/  CS2R R4, SRZ ;  /* 0x0000000000047805 */ /* 0x000fe2000001ff00 */
[----:B------:R-:W3:Y:S01]  /*0050*/  S2R R17, SR_CTAID.X ;  /* 0x0000000000117919 */ /* 0x000ee20000002500 */
[----:B------:R-:W-:-:S02]  /*0060*/  CS2R R6, SRZ ;  /* 0x0000000000067805 */ /* 0x000fc4000001ff00 */
[----:B------:R-:W-:Y:S02]  /*0070*/  CS2R R8, SRZ ;  /* 0x0000000000087805 */ /* 0x000fe4000001ff00 */
[----:B------:R-:W-:Y:S01]  /*0080*/  CS2R R10, SRZ ;  /* 0x00000000000a7805 */ /* 0x000fe2000001ff00 */
[----:B------:R-:W4:Y:S08]  /*0090*/  LDC.64 R12, c[0x0][0x218] ;  /* 0x00008600ff0c7b82 */ /* 0x000f300000000a00 */
[----:B------:R-:W5:Y:S01]  /*00a0*/  LDC.64 R14, c[0x0][0x220] ;  /* 0x00008800ff0e7b82 */ /* 0x000f620000000a00 */
[----:B-1----:R-:W-:-:S04]  /*00b0*/  SHF.L.U32 R0, R0, 0x3, RZ ;  /* 0x0000000300007819 */ /* 0x002fc800000006ff */
[----:B------:R-:W-:-:S04]  /*00c0*/  LOP3.LUT R0, R0, 0x3f8, RZ, 0xc0, !PT ;  /* 0x000003f800007812 */ /* 0x000fc800078ec0ff */
[----:B---3--:R-:W-:-:S04]  /*00d0*/  LEA R17, R17, R0, 0xa ;  /* 0x0000000011117211 */ /* 0x008fc800078e50ff */
[C---:B------:R-:W-:Y:S01]  /*00e0*/  ISETP.GE.AND P0, PT, R17.reuse, UR4, PT ;  /* 0x0000000411007c0c */ /* 0x040fe2000bf06270 */
[----:B--2---:R-:W-:Y:S01]  /*00f0*/  IMAD.WIDE R2, R17, 0x2, R2 ;  /* 0x0000000211027825 */ /* 0x004fe200078e0202 */
[----:B------:R-:W-:-:S03]  /*0100*/  ULDC.64 UR4, c[0x0][0x208] ;  /* 0x0000820000047ab9 */ /* 0x000fc60000000a00 */
[----:B----4-:R-:W-:-:S08]  /*0110*/  IMAD.WIDE R12, R17, 0x2, R12 ;  /* 0x00000002110c7825 */ /* 0x010fd000078e020c */
[----:B------:R-:W2:Y:S04]  /*0120*/  @!P0 LDG.E.128 R4, desc[UR4][R2.64] ;  /* 0x0000000402048981 */ /* 0x000ea8000c1e1d00 */
[----:B------:R-:W2:Y:S02]  /*0130*/  @!P0 LDG.E.128 R8, desc[UR4][R12.64] ;  /* 0x000000040c088981 */ /* 0x000ea4000c1e1d00 */
[----:B--2---:R-:W-:Y:S01]  /*0140*/  HFMA2.MMA R10, R6, R10, -RZ ;  /* 0x0000000a060a7235 */ /* 0x004fe200001000ff */
[----:B------:R-:W-:Y:S01]  /*0150*/  HMUL2 R9, R5, R9 ;  /* 0x0000000905097232 */ /* 0x000fe20000000000 */
[----:B------:R-:W-:Y:S01]  /*0160*/  HFMA2.MMA R8, R4, R8, -RZ ;  /* 0x0000000804087235 */ /* 0x000fe200001000ff */
[----:B------:R-:W-:Y:S02]  /*0170*/  HMUL2 R11, R7, R11 ;  /* 0x0000000b070b7232 */ /* 0x000fe40000000000 */
[----:B-----5:R-:W-:Y:S01]  /*0180*/  IMAD.WIDE R4, R17, 0x2, R14 ;  /* 0x0000000211047825 */ /* 0x020fe200078e020e */
[----:B0-----:R-:W-:Y:S07]  /*0190*/  @P0 EXIT ;  /* 0x000000000000094d */ /* 0x001fee0003800000 */
[----:B------:R-:W-:Y:S01]  /*01a0*/  STG.E.128 desc[UR4][R4.64], R8 ;  /* 0x0000000804007986 */ /* 0x000fe2000c101d04 */
[----:B------:R-:W-:Y:S05]  /*01b0*/  EXIT ;  /* 0x000000000000794d */ /* 0x000fea0003800000 */
.L_x_0:
[----:B------:R-:W-:-:S00]  /*01c0*/  BRA `(.L_x_0) ;  /* 0xfffffffc00fc7947 */ /* 0x000fc0000383ffff */
[----:B------:R-:W-:-:S00]  /*01d0*/  NOP ;  /* 0x0000000000007918 */ /* 0x000fc00000000000 */
        /* <DEDUP_REMOVED lines=10> */
.L_x_1:


//--------------------- .nv.shared.reserved.0     --------------------------
	.section	.nv.shared.reserved.0,"aw",@nobits
	.weak		__nv_reservedSMEM_offset_0_alias
	.size		__nv_reservedSMEM_offset_0_alias, 0, 0
	.other		__nv_reservedSMEM_offset_0_alias,@"STO_CUDA_RESERVED_SHARED STV_DEFAULT"
__nv_reservedSMEM_offset_0_alias:
	.zero		0


//--------------------- .nv.constant0.mul_kernel  --------------------------
	.section	.nv.constant0.mul_kernel,"a",@progbits
	.sectionflags	@""
	.align	4
.nv.constant0.mul_kernel:
	.zero		568


//--------------------- SYMBOLS --------------------------

	.type		.nv.reservedSmem.offset0,@object
	.size		.nv.reservedSmem.offset0,0x4
